//
// Generated by NVIDIA NVVM Compiler
//
// Compiler Build ID: CL-36424714
// Cuda compilation tools, release 13.0, V13.0.88
// Based on NVVM 20.0.0
//

.version 9.0
.target sm_100
.address_size 64

	// .globl	_Z6kernelPii

.visible .entry _Z6kernelPii(
	.param .u64 .ptr .align 1 _Z6kernelPii_param_0,
	.param .u32 _Z6kernelPii_param_1
)
{
	.reg .pred 	%p<7>;
	.reg .b32 	%r<59>;
	.reg .b64 	%rd<21>;

	ld.param.u64 	%rd2, [_Z6kernelPii_param_0];
	ld.param.u32 	%r16, [_Z6kernelPii_param_1];
	cvta.to.global.u64 	%rd1, %rd2;
	mov.u32 	%r17, %tid.x;
	mov.u32 	%r18, %ctaid.x;
	mov.u32 	%r19, %ntid.x;
	mad.lo.s32 	%r57, %r18, %r19, %r17;
	mov.u32 	%r20, %nctaid.x;
	mul.lo.s32 	%r2, %r19, %r20;
	shr.u32 	%r21, %r16, 31;
	add.s32 	%r22, %r16, %r21;
	shr.s32 	%r3, %r22, 1;
	setp.ge.s32 	%p1, %r57, %r3;
	@%p1 bra 	$L__BB0_7;
	add.s32 	%r23, %r57, %r2;
	max.s32 	%r24, %r3, %r23;
	setp.lt.s32 	%p2, %r23, %r3;
	selp.u32 	%r25, 1, 0, %p2;
	add.s32 	%r26, %r23, %r25;
	sub.s32 	%r27, %r24, %r26;
	div.u32 	%r28, %r27, %r2;
	add.s32 	%r4, %r28, %r25;
	and.b32  	%r29, %r4, 3;
	setp.eq.s32 	%p3, %r29, 3;
	@%p3 bra 	$L__BB0_4;
	not.b32 	%r30, %r57;
	add.s32 	%r55, %r30, %r16;
	add.s32 	%r31, %r4, 1;
	and.b32  	%r32, %r31, 3;
	neg.s32 	%r54, %r32;
$L__BB0_3:
	.pragma "nounroll";
	mul.wide.s32 	%rd3, %r55, 4;
	add.s64 	%rd4, %rd1, %rd3;
	mul.wide.s32 	%rd5, %r57, 4;
	add.s64 	%rd6, %rd1, %rd5;
	ld.global.u32 	%r33, [%rd6];
	ld.global.u32 	%r34, [%rd4];
	st.global.u32 	[%rd6], %r34;
	st.global.u32 	[%rd4], %r33;
	add.s32 	%r57, %r57, %r2;
	sub.s32 	%r55, %r55, %r2;
	add.s32 	%r54, %r54, 1;
	setp.ne.s32 	%p4, %r54, 0;
	@%p4 bra 	$L__BB0_3;
$L__BB0_4:
	setp.lt.u32 	%p5, %r4, 3;
	@%p5 bra 	$L__BB0_7;
	mul.wide.s32 	%rd11, %r2, 4;
$L__BB0_6:
	mul.wide.s32 	%rd7, %r57, 4;
	add.s64 	%rd8, %rd1, %rd7;
	ld.global.u32 	%r35, [%rd8];
	not.b32 	%r36, %r57;
	add.s32 	%r37, %r16, %r36;
	mul.wide.s32 	%rd9, %r37, 4;
	add.s64 	%rd10, %rd1, %rd9;
	ld.global.u32 	%r38, [%rd10];
	st.global.u32 	[%rd8], %r38;
	st.global.u32 	[%rd10], %r35;
	add.s32 	%r39, %r57, %r2;
	add.s64 	%rd12, %rd8, %rd11;
	ld.global.u32 	%r40, [%rd12];
	not.b32 	%r41, %r39;
	add.s32 	%r42, %r16, %r41;
	mul.wide.s32 	%rd13, %r42, 4;
	add.s64 	%rd14, %rd1, %rd13;
	ld.global.u32 	%r43, [%rd14];
	st.global.u32 	[%rd12], %r43;
	st.global.u32 	[%rd14], %r40;
	add.s32 	%r44, %r39, %r2;
	add.s64 	%rd15, %rd12, %rd11;
	ld.global.u32 	%r45, [%rd15];
	not.b32 	%r46, %r44;
	add.s32 	%r47, %r16, %r46;
	mul.wide.s32 	%rd16, %r47, 4;
	add.s64 	%rd17, %rd1, %rd16;
	ld.global.u32 	%r48, [%rd17];
	st.global.u32 	[%rd15], %r48;
	st.global.u32 	[%rd17], %r45;
	add.s32 	%r49, %r44, %r2;
	add.s64 	%rd18, %rd15, %rd11;
	ld.global.u32 	%r50, [%rd18];
	not.b32 	%r51, %r49;
	add.s32 	%r52, %r16, %r51;
	mul.wide.s32 	%rd19, %r52, 4;
	add.s64 	%rd20, %rd1, %rd19;
	ld.global.u32 	%r53, [%rd20];
	st.global.u32 	[%rd18], %r53;
	st.global.u32 	[%rd20], %r50;
	add.s32 	%r57, %r49, %r2;
	setp.lt.s32 	%p6, %r57, %r3;
	@%p6 bra 	$L__BB0_6;
$L__BB0_7:
	ret;

}
	// .globl	_Z9kernelBytPii
.visible .entry _Z9kernelBytPii(
	.param .u64 .ptr .align 1 _Z9kernelBytPii_param_0,
	.param .u32 _Z9kernelBytPii_param_1
)
{
	.reg .pred 	%p<7>;
	.reg .b32 	%r<41>;
	.reg .b64 	%rd<11>;

	ld.param.u64 	%rd2, [_Z9kernelBytPii_param_0];
	ld.param.u32 	%r12, [_Z9kernelBytPii_param_1];
	cvta.to.global.u64 	%rd1, %rd2;
	mov.u32 	%r13, %tid.x;
	mov.u32 	%r14, %ctaid.x;
	mov.u32 	%r15, %ntid.x;
	mad.lo.s32 	%r39, %r14, %r15, %r13;
	mov.u32 	%r16, %nctaid.x;
	mul.lo.s32 	%r2, %r15, %r16;
	setp.ge.s32 	%p1, %r39, %r12;
	@%p1 bra 	$L__BB1_7;
	add.s32 	%r17, %r39, %r2;
	max.s32 	%r18, %r12, %r17;
	setp.lt.s32 	%p2, %r17, %r12;
	selp.u32 	%r19, 1, 0, %p2;
	add.s32 	%r20, %r17, %r19;
	sub.s32 	%r21, %r18, %r20;
	div.u32 	%r22, %r21, %r2;
	add.s32 	%r3, %r22, %r19;
	and.b32  	%r23, %r3, 3;
	setp.eq.s32 	%p3, %r23, 3;
	@%p3 bra 	$L__BB1_4;
	add.s32 	%r24, %r3, 1;
	and.b32  	%r25, %r24, 3;
	neg.s32 	%r37, %r25;
$L__BB1_3:
	.pragma "nounroll";
	mul.wide.s32 	%rd3, %r39, 4;
	add.s64 	%rd4, %rd1, %rd3;
	ld.global.u32 	%r26, [%rd4];
	not.b32 	%r27, %r26;
	st.global.u32 	[%rd4], %r27;
	add.s32 	%r39, %r39, %r2;
	add.s32 	%r37, %r37, 1;
	setp.ne.s32 	%p4, %r37, 0;
	@%p4 bra 	$L__BB1_3;
$L__BB1_4:
	setp.lt.u32 	%p5, %r3, 3;
	@%p5 bra 	$L__BB1_7;
	mul.wide.s32 	%rd7, %r2, 4;
	shl.b32 	%r36, %r2, 2;
$L__BB1_6:
	mul.wide.s32 	%rd5, %r39, 4;
	add.s64 	%rd6, %rd1, %rd5;
	ld.global.u32 	%r28, [%rd6];
	not.b32 	%r29, %r28;
	st.global.u32 	[%rd6], %r29;
	add.s64 	%rd8, %rd6, %rd7;
	ld.global.u32 	%r30, [%rd8];
	not.b32 	%r31, %r30;
	st.global.u32 	[%rd8], %r31;
	add.s64 	%rd9, %rd8, %rd7;
	ld.global.u32 	%r32, [%rd9];
	not.b32 	%r33, %r32;
	st.global.u32 	[%rd9], %r33;
	add.s64 	%rd10, %rd9, %rd7;
	ld.global.u32 	%r34, [%rd10];
	not.b32 	%r35, %r34;
	st.global.u32 	[%rd10], %r35;
	add.s32 	%r39, %r36, %r39;
	setp.lt.s32 	%p6, %r39, %r12;
	@%p6 bra 	$L__BB1_6;
$L__BB1_7:
	ret;

}


// ===== COMPILED SASS (sm_100) =====

	.target	sm_100

	.elftype	@"ET_EXEC"


//--------------------- .note.nv.tkinfo           --------------------------
	.section	.note.nv.tkinfo,"",@"SHT_NOTE"
	.sectionflags	@"SHF_NOTE_NV_TKINFO"
	.tkinfo
        /*0018*/ 	.word	0x00000002
        /*0030*/ 	.string	""
        /*0030*/ 	.string	"ptxas"
        /*0030*/ 	.string	"Cuda compilation tools, release 13.0, V13.0.88"
        /*0030*/ 	.string	"Build cuda_13.0.r13.0/compiler.36424714_0"
        /*0030*/ 	.string	"-arch sm_100 -m 64 "



//--------------------- .note.nv.cuinfo           --------------------------
	.section	.note.nv.cuinfo,"",@"SHT_NOTE"
	.sectionflags	@"SHF_NOTE_NV_CUINFO"
        /*0018*/ 	.short	0x0002
        /*001a*/ 	.short	0x0064
        /*001c*/ 	.short	0x0082
	.zero		2


//--------------------- .nv.info                  --------------------------
	.section	.nv.info,"",@"SHT_CUDA_INFO"
	.align	4


	//----- nvinfo : EIATTR_REGCOUNT
	.align		4
        /*0000*/ 	.byte	0x04, 0x2f
        /*0002*/ 	.short	(.L_1 - .L_0)
	.align		4
.L_0:
        /*0004*/ 	.word	index@(_Z6kernelPii)
        /*0008*/ 	.word	0x0000001c


	//----- nvinfo : EIATTR_FRAME_SIZE
	.align		4
.L_1:
        /*000c*/ 	.byte	0x04, 0x11
        /*000e*/ 	.short	(.L_3 - .L_2)
	.align		4
.L_2:
        /*0010*/ 	.word	index@(_Z6kernelPii)
        /*0014*/ 	.word	0x00000000


	//----- nvinfo : EIATTR_REGCOUNT
	.align		4
.L_3:
        /*0018*/ 	.byte	0x04, 0x2f
        /*001a*/ 	.short	(.L_5 - .L_4)
	.align		4
.L_4:
        /*001c*/ 	.word	index@(_Z9kernelBytPii)
        /*0020*/ 	.word	0x00000018


	//----- nvinfo : EIATTR_FRAME_SIZE
	.align		4
.L_5:
        /*0024*/ 	.byte	0x04, 0x11
        /*0026*/ 	.short	(.L_7 - .L_6)
	.align		4
.L_6:
        /*0028*/ 	.word	index@(_Z9kernelBytPii)
        /*002c*/ 	.word	0x00000000


	//----- nvinfo : EIATTR_MIN_STACK_SIZE
	.align		4
.L_7:
        /*0030*/ 	.byte	0x04, 0x12
        /*0032*/ 	.short	(.L_9 - .L_8)
	.align		4
.L_8:
        /*0034*/ 	.word	index@(_Z9kernelBytPii)
        /*0038*/ 	.word	0x00000000


	//----- nvinfo : EIATTR_MIN_STACK_SIZE
	.align		4
.L_9:
        /*003c*/ 	.byte	0x04, 0x12
        /*003e*/ 	.short	(.L_11 - .L_10)
	.align		4
.L_10:
        /*0040*/ 	.word	index@(_Z6kernelPii)
        /*0044*/ 	.word	0x00000000
.L_11:


//--------------------- .nv.compat                --------------------------
	.section	.nv.compat,"",@"SHT_CUDA_COMPAT_INFO"
	.align	4
        /*0000*/ 	.byte	0x02, 0x09, 0x00, 0x00, 0x02, 0x02, 0x01, 0x00, 0x02, 0x05, 0x05, 0x00, 0x03, 0x07, 0x01, 0x01
        /*0010*/ 	.byte	0x02, 0x03, 0x00, 0x00, 0x02, 0x06, 0x01, 0x00, 0x04, 0x0b, 0x08, 0x00, 0x09, 0x00, 0x00, 0x00
        /*0020*/ 	.byte	0x00, 0x00, 0x00, 0x00


//--------------------- .nv.info._Z9kernelBytPii  --------------------------
	.section	.nv.info._Z9kernelBytPii,"",@"SHT_CUDA_INFO"
	.sectionflags	@""
	.align	4


	//----- nvinfo : EIATTR_CUDA_API_VERSION
	.align		4
        /*0000*/ 	.byte	0x04, 0x37
        /*0002*/ 	.short	(.L_13 - .L_12)
.L_12:
        /*0004*/ 	.word	0x00000082


	//----- nvinfo : EIATTR_KPARAM_INFO
	.align		4
.L_13:
        /*0008*/ 	.byte	0x04, 0x17
        /*000a*/ 	.short	(.L_15 - .L_14)
.L_14:
        /*000c*/ 	.word	0x00000000
        /*0010*/ 	.short	0x0001
        /*0012*/ 	.short	0x0008
        /*0014*/ 	.byte	0x00, 0xf0, 0x11, 0x00


	//----- nvinfo : EIATTR_KPARAM_INFO
	.align		4
.L_15:
        /*0018*/ 	.byte	0x04, 0x17
        /*001a*/ 	.short	(.L_17 - .L_16)
.L_16:
        /*001c*/ 	.word	0x00000000
        /*0020*/ 	.short	0x0000
        /*0022*/ 	.short	0x0000
        /*0024*/ 	.byte	0x00, 0xf5, 0x21, 0x00


	//----- nvinfo : EIATTR_SPARSE_MMA_MASK
	.align		4
.L_17:
        /*0028*/ 	.byte	0x03, 0x50
        /*002a*/ 	.short	0x0000


	//----- nvinfo : EIATTR_MAXREG_COUNT
	.align		4
        /*002c*/ 	.byte	0x03, 0x1b
        /*002e*/ 	.short	0x00ff


	//----- nvinfo : EIATTR_MERCURY_ISA_VERSION
	.align		4
        /*0030*/ 	.byte	0x03, 0x5f
        /*0032*/ 	.short	0x0101


	//----- nvinfo : EIATTR_VRC_CTA_INIT_COUNT
	.align		4
        /*0034*/ 	.byte	0x02, 0x4a
	.zero		1
	.zero		1


	//----- nvinfo : EIATTR_EXIT_INSTR_OFFSETS
	.align		4
        /*0038*/ 	.byte	0x04, 0x1c
        /*003a*/ 	.short	(.L_19 - .L_18)


	//   ....[0]....
.L_18:
        /*003c*/ 	.word	0x00000090


	//   ....[1]....
        /*0040*/ 	.word	0x00000360


	//   ....[2]....
        /*0044*/ 	.word	0x000004a0


	//----- nvinfo : EIATTR_CRS_STACK_SIZE
	.align		4
.L_19:
        /*0048*/ 	.byte	0x04, 0x1e
        /*004a*/ 	.short	(.L_21 - .L_20)
.L_20:
        /*004c*/ 	.word	0x00000000


	//----- nvinfo : EIATTR_CBANK_PARAM_SIZE
	.align		4
.L_21:
        /*0050*/ 	.byte	0x03, 0x19
        /*0052*/ 	.short	0x000c


	//----- nvinfo : EIATTR_PARAM_CBANK
	.align		4
        /*0054*/ 	.byte	0x04, 0x0a
        /*0056*/ 	.short	(.L_23 - .L_22)
	.align		4
.L_22:
        /*0058*/ 	.word	index@(.nv.constant0._Z9kernelBytPii)
        /*005c*/ 	.short	0x0380
        /*005e*/ 	.short	0x000c


	//----- nvinfo : EIATTR_SW_WAR
	.align		4
.L_23:
        /*0060*/ 	.byte	0x04, 0x36
        /*0062*/ 	.short	(.L_25 - .L_24)
.L_24:
        /*0064*/ 	.word	0x00000008
.L_25:


//--------------------- .nv.info._Z6kernelPii     --------------------------
	.section	.nv.info._Z6kernelPii,"",@"SHT_CUDA_INFO"
	.sectionflags	@""
	.align	4


	//----- nvinfo : EIATTR_CUDA_API_VERSION
	.align		4
        /*0000*/ 	.byte	0x04, 0x37
        /*0002*/ 	.short	(.L_27 - .L_26)
.L_26:
        /*0004*/ 	.word	0x00000082


	//----- nvinfo : EIATTR_KPARAM_INFO
	.align		4
.L_27:
        /*0008*/ 	.byte	0x04, 0x17
        /*000a*/ 	.short	(.L_29 - .L_28)
.L_28:
        /*000c*/ 	.word	0x00000000
        /*0010*/ 	.short	0x0001
        /*0012*/ 	.short	0x0008
        /*0014*/ 	.byte	0x00, 0xf0, 0x11, 0x00


	//----- nvinfo : EIATTR_KPARAM_INFO
	.align		4
.L_29:
        /*0018*/ 	.byte	0x04, 0x17
        /*001a*/ 	.short	(.L_31 - .L_30)
.L_30:
        /*001c*/ 	.word	0x00000000
        /*0020*/ 	.short	0x0000
        /*0022*/ 	.short	0x0000
        /*0024*/ 	.byte	0x00, 0xf5, 0x21, 0x00


	//----- nvinfo : EIATTR_SPARSE_MMA_MASK
	.align		4
.L_31:
        /*0028*/ 	.byte	0x03, 0x50
        /*002a*/ 	.short	0x0000


	//----- nvinfo : EIATTR_MAXREG_COUNT
	.align		4
        /*002c*/ 	.byte	0x03, 0x1b
        /*002e*/ 	.short	0x00ff


	//----- nvinfo : EIATTR_MERCURY_ISA_VERSION
	.align		4
        /*0030*/ 	.byte	0x03, 0x5f
        /*0032*/ 	.short	0x0101


	//----- nvinfo : EIATTR_VRC_CTA_INIT_COUNT
	.align		4
        /*0034*/ 	.byte	0x02, 0x4a
	.zero		1
	.zero		1


	//----- nvinfo : EIATTR_EXIT_INSTR_OFFSETS
	.align		4
        /*0038*/ 	.byte	0x04, 0x1c
        /*003a*/ 	.short	(.L_33 - .L_32)


	//   ....[0]....
.L_32:
        /*003c*/ 	.word	0x000000b0


	//   ....[1]....
        /*0040*/ 	.word	0x000003d0


	//   ....[2]....
        /*0044*/ 	.word	0x00000640


	//----- nvinfo : EIATTR_CRS_STACK_SIZE
	.align		4
.L_33:
        /*0048*/ 	.byte	0x04, 0x1e
        /*004a*/ 	.short	(.L_35 - .L_34)
.L_34:
        /*004c*/ 	.word	0x00000000


	//----- nvinfo : EIATTR_CBANK_PARAM_SIZE
	.align		4
.L_35:
        /*0050*/ 	.byte	0x03, 0x19
        /*0052*/ 	.short	0x000c


	//----- nvinfo : EIATTR_PARAM_CBANK
	.align		4
        /*0054*/ 	.byte	0x04, 0x0a
        /*0056*/ 	.short	(.L_37 - .L_36)
	.align		4
.L_36:
        /*0058*/ 	.word	index@(.nv.constant0._Z6kernelPii)
        /*005c*/ 	.short	0x0380
        /*005e*/ 	.short	0x000c


	//----- nvinfo : EIATTR_SW_WAR
	.align		4
.L_37:
        /*0060*/ 	.byte	0x04, 0x36
        /*0062*/ 	.short	(.L_39 - .L_38)
.L_38:
        /*0064*/ 	.word	0x00000008
.L_39:


//--------------------- .nv.callgraph             --------------------------
	.section	.nv.callgraph,"",@"SHT_CUDA_CALLGRAPH"
	.align	4
	.sectionentsize	8
	.align		4
        /*0000*/ 	.word	0x00000000
	.align		4
        /*0004*/ 	.word	0xffffffff
	.align		4
        /*0008*/ 	.word	0x00000000
	.align		4
        /*000c*/ 	.word	0xfffffffe
	.align		4
        /*0010*/ 	.word	0x00000000
	.align		4
        /*0014*/ 	.word	0xfffffffd
	.align		4
        /*0018*/ 	.word	0x00000000
	.align		4
        /*001c*/ 	.word	0xfffffffc


//--------------------- .text._Z9kernelBytPii     --------------------------
	.section	.text._Z9kernelBytPii,"ax",@progbits
	.align	128
        .global         _Z9kernelBytPii
        .type           _Z9kernelBytPii,@function
        .size           _Z9kernelBytPii,(.L_x_10 - _Z9kernelBytPii)
        .other          _Z9kernelBytPii,@"STO_CUDA_ENTRY STV_DEFAULT"
_Z9kernelBytPii:
.text._Z9kernelBytPii:
[----:B------:R-:W-:Y:S01]  /*0000*/  LDC R1, c[0x0][0x37c] ;  /* 0x0000df00ff017b82 */ /* 0x000fe20000000800 */
[----:B------:R-:W0:Y:S07]  /*0010*/  S2R R5, SR_TID.X ;  /* 0x0000000000057919 */ /* 0x000e2e0000002100 */
[----:B------:R-:W0:Y:S01]  /*0020*/  S2UR UR4, SR_CTAID.X ;  /* 0x00000000000479c3 */ /* 0x000e220000002500 */
[----:B------:R-:W1:Y:S07]  /*0030*/  LDCU UR6, c[0x0][0x388] ;  /* 0x00007100ff0677ac */ /* 0x000e6e0008000800 */
[----:B------:R-:W0:Y:S01]  /*0040*/  LDC R0, c[0x0][0x360] ;  /* 0x0000d800ff007b82 */ /* 0x000e220000000800 */
[----:B------:R-:W2:Y:S01]  /*0050*/  LDCU UR5, c[0x0][0x370] ;  /* 0x00006e00ff0577ac */ /* 0x000ea20008000800 */
[----:B0-----:R-:W-:-:S02]  /*0060*/  IMAD R5, R0, UR4, R5 ;  /* 0x0000000400057c24 */ /* 0x001fc4000f8e0205 */
[----:B--2---:R-:W-:-:S03]  /*0070*/  IMAD R0, R0, UR5, RZ ;  /* 0x0000000500007c24 */ /* 0x004fc6000f8e02ff */
[----:B-1----:R-:W-:-:S13]  /*0080*/  ISETP.GE.AND P0, PT, R5, UR6, PT ;  /* 0x0000000605007c0c */ /* 0x002fda000bf06270 */
[----:B------:R-:W-:Y:S05]  /*0090*/  @P0 EXIT ;  /* 0x000000000000094d */ /* 0x000fea0003800000 */
[----:B------:R-:W0:Y:S01]  /*00a0*/  I2F.U32.RP R8, R0 ;  /* 0x0000000000087306 */ /* 0x000e220000209000 */
[C---:B------:R-:W-:Y:S01]  /*00b0*/  IMAD.IADD R4, R0.reuse, 0x1, R5 ;  /* 0x0000000100047824 */ /* 0x040fe200078e0205 */
[----:B------:R-:W-:Y:S01]  /*00c0*/  ISETP.NE.U32.AND P2, PT, R0, RZ, PT ;  /* 0x000000ff0000720c */ /* 0x000fe20003f45070 */
[----:B------:R-:W-:Y:S01]  /*00d0*/  IMAD.MOV R9, RZ, RZ, -R0 ;  /* 0x000000ffff097224 */ /* 0x000fe200078e0a00 */
[----:B------:R-:W1:Y:S01]  /*00e0*/  LDCU.64 UR4, c[0x0][0x358] ;  /* 0x00006b00ff0477ac */ /* 0x000e620008000a00 */
[----:B------:R-:W-:Y:S01]  /*00f0*/  BSSY.RECONVERGENT B0, `(.L_x_0) ;  /* 0x0000026000007945 */ /* 0x000fe20003800200 */
[C---:B------:R-:W-:Y:S02]  /*0100*/  ISETP.GE.AND P0, PT, R4.reuse, UR6, PT ;  /* 0x0000000604007c0c */ /* 0x040fe4000bf06270 */
[----:B------:R-:W-:Y:S02]  /*0110*/  VIMNMX R7, PT, PT, R4, UR6, !PT ;  /* 0x0000000604077c48 */ /* 0x000fe4000ffe0100 */
[----:B------:R-:W-:-:S04]  /*0120*/  SEL R6, RZ, 0x1, P0 ;  /* 0x00000001ff067807 */ /* 0x000fc80000000000 */
[----:B------:R-:W-:Y:S01]  /*0130*/  IADD3 R7, PT, PT, R7, -R4, -R6 ;  /* 0x8000000407077210 */ /* 0x000fe20007ffe806 */
[----:B0-----:R-:W0:Y:S02]  /*0140*/  MUFU.RCP R8, R8 ;  /* 0x0000000800087308 */ /* 0x001e240000001000 */
[----:B0-----:R-:W-:-:S06]  /*0150*/  VIADD R2, R8, 0xffffffe ;  /* 0x0ffffffe08027836 */ /* 0x001fcc0000000000 */
[----:B------:R0:W2:Y:S02]  /*0160*/  F2I.FTZ.U32.TRUNC.NTZ R3, R2 ;  /* 0x0000000200037305 */ /* 0x0000a4000021f000 */
[----:B0-----:R-:W-:Y:S02]  /*0170*/  HFMA2 R2, -RZ, RZ, 0, 0 ;  /* 0x00000000ff027431 */ /* 0x001fe400000001ff */
[----:B--2---:R-:W-:-:S04]  /*0180*/  IMAD R9, R9, R3, RZ ;  /* 0x0000000309097224 */ /* 0x004fc800078e02ff */
[----:B------:R-:W-:-:S06]  /*0190*/  IMAD.HI.U32 R8, R3, R9, R2 ;  /* 0x0000000903087227 */ /* 0x000fcc00078e0002 */
[----:B------:R-:W-:-:S04]  /*01a0*/  IMAD.HI.U32 R9, R8, R7, RZ ;  /* 0x0000000708097227 */ /* 0x000fc800078e00ff */
[----:B------:R-:W-:-:S04]  /*01b0*/  IMAD.MOV R2, RZ, RZ, -R9 ;  /* 0x000000ffff027224 */ /* 0x000fc800078e0a09 */
[----:B------:R-:W-:Y:S02]  /*01c0*/  IMAD R7, R0, R2, R7 ;  /* 0x0000000200077224 */ /* 0x000fe400078e0207 */
[----:B------:R-:W0:Y:S03]  /*01d0*/  LDC.64 R2, c[0x0][0x380] ;  /* 0x0000e000ff027b82 */ /* 0x000e260000000a00 */
[----:B------:R-:W-:-:S13]  /*01e0*/  ISETP.GE.U32.AND P0, PT, R7, R0, PT ;  /* 0x000000000700720c */ /* 0x000fda0003f06070 */
[----:B------:R-:W-:Y:S01]  /*01f0*/  @P0 IMAD.IADD R7, R7, 0x1, -R0 ;  /* 0x0000000107070824 */ /* 0x000fe200078e0a00 */
[----:B------:R-:W-:-:S04]  /*0200*/  @P0 IADD3 R9, PT, PT, R9, 0x1, RZ ;  /* 0x0000000109090810 */ /* 0x000fc80007ffe0ff */
[----:B------:R-:W-:-:S13]  /*0210*/  ISETP.GE.U32.AND P1, PT, R7, R0, PT ;  /* 0x000000000700720c */ /* 0x000fda0003f26070 */
[----:B------:R-:W-:Y:S01]  /*0220*/  @P1 VIADD R9, R9, 0x1 ;  /* 0x0000000109091836 */ /* 0x000fe20000000000 */
[----:B------:R-:W-:-:S05]  /*0230*/  @!P2 LOP3.LUT R9, RZ, R0, RZ, 0x33, !PT ;  /* 0x00000000ff09a212 */ /* 0x000fca00078e33ff */
[----:B------:R-:W-:-:S05]  /*0240*/  IMAD.IADD R4, R6, 0x1, R9 ;  /* 0x0000000106047824 */ /* 0x000fca00078e0209 */
[C---:B------:R-:W-:Y:S02]  /*0250*/  LOP3.LUT R6, R4.reuse, 0x3, RZ, 0xc0, !PT ;  /* 0x0000000304067812 */ /* 0x040fe400078ec0ff */
[----:B------:R-:W-:Y:S02]  /*0260*/  ISETP.GE.U32.AND P1, PT, R4, 0x3, PT ;  /* 0x000000030400780c */ /* 0x000fe40003f26070 */
[----:B------:R-:W-:-:S13]  /*0270*/  ISETP.NE.AND P0, PT, R6, 0x3, PT ;  /* 0x000000030600780c */ /* 0x000fda0003f05270 */
[----:B01----:R-:W-:Y:S05]  /*0280*/  @!P0 BRA `(.L_x_1) ;  /* 0x0000000000308947 */ /* 0x003fea0003800000 */
[----:B------:R-:W0:Y:S01]  /*0290*/  LDC.64 R8, c[0x0][0x380] ;  /* 0x0000e000ff087b82 */ /* 0x000e220000000a00 */
[----:B------:R-:W-:-:S04]  /*02a0*/  IADD3 R4, PT, PT, R4, 0x1, RZ ;  /* 0x0000000104047810 */ /* 0x000fc80007ffe0ff */
[----:B------:R-:W-:-:S05]  /*02b0*/  LOP3.LUT R4, R4, 0x3, RZ, 0xc0, !PT ;  /* 0x0000000304047812 */ /* 0x000fca00078ec0ff */
[----:B------:R-:W-:-:S07]  /*02c0*/  IMAD.MOV R4, RZ, RZ, -R4 ;  /* 0x000000ffff047224 */ /* 0x000fce00078e0a04 */
.L_x_2:
[----:B01----:R-:W-:-:S05]  /*02d0*/  IMAD.WIDE R6, R5, 0x4, R8 ;  /* 0x0000000405067825 */ /* 0x003fca00078e0208 */
[----:B------:R-:W2:Y:S01]  /*02e0*/  LDG.E R10, desc[UR4][R6.64] ;  /* 0x00000004060a7981 */ /* 0x000ea2000c1e1900 */
[----:B------:R-:W-:Y:S01]  /*02f0*/  VIADD R4, R4, 0x1 ;  /* 0x0000000104047836 */ /* 0x000fe20000000000 */
[----:B------:R-:W-:-:S04]  /*0300*/  IADD3 R5, PT, PT, R0, R5, RZ ;  /* 0x0000000500057210 */ /* 0x000fc80007ffe0ff */
[----:B------:R-:W-:Y:S02]  /*0310*/  ISETP.NE.AND P0, PT, R4, RZ, PT ;  /* 0x000000ff0400720c */ /* 0x000fe40003f05270 */
[----:B--2---:R-:W-:-:S05]  /*0320*/  LOP3.LUT R11, RZ, R10, RZ, 0x33, !PT ;  /* 0x0000000aff0b7212 */ /* 0x004fca00078e33ff */
[----:B------:R1:W-:Y:S06]  /*0330*/  STG.E desc[UR4][R6.64], R11 ;  /* 0x0000000b06007986 */ /* 0x0003ec000c101904 */
[----:B------:R-:W-:Y:S05]  /*0340*/  @P0 BRA `(.L_x_2) ;  /* 0xfffffffc00e00947 */ /* 0x000fea000383ffff */
.L_x_1:
[----:B------:R-:W-:Y:S05]  /*0350*/  BSYNC.RECONVERGENT B0 ;  /* 0x0000000000007941 */ /* 0x000fea0003800200 */
.L_x_0:
[----:B------:R-:W-:Y:S05]  /*0360*/  @!P1 EXIT ;  /* 0x000000000000994d */ /* 0x000fea0003800000 */
.L_x_3:
[----:B0-----:R-:W-:-:S05]  /*0370*/  IMAD.WIDE R12, R5, 0x4, R2 ;  /* 0x00000004050c7825 */ /* 0x001fca00078e0202 */
[----:B------:R-:W2:Y:S01]  /*0380*/  LDG.E R4, desc[UR4][R12.64] ;  /* 0x000000040c047981 */ /* 0x000ea2000c1e1900 */
[----:B-1----:R-:W-:Y:S01]  /*0390*/  IMAD.WIDE R6, R0, 0x4, R12 ;  /* 0x0000000400067825 */ /* 0x002fe200078e020c */
[----:B--2---:R-:W-:-:S05]  /*03a0*/  LOP3.LUT R15, RZ, R4, RZ, 0x33, !PT ;  /* 0x00000004ff0f7212 */ /* 0x004fca00078e33ff */
[----:B------:R0:W-:Y:S04]  /*03b0*/  STG.E desc[UR4][R12.64], R15 ;  /* 0x0000000f0c007986 */ /* 0x0001e8000c101904 */
[----:B------:R-:W2:Y:S01]  /*03c0*/  LDG.E R4, desc[UR4][R6.64] ;  /* 0x0000000406047981 */ /* 0x000ea2000c1e1900 */
[----:B------:R-:W-:Y:S01]  /*03d0*/  IMAD.WIDE R8, R0, 0x4, R6 ;  /* 0x0000000400087825 */ /* 0x000fe200078e0206 */
[----:B--2---:R-:W-:-:S05]  /*03e0*/  LOP3.LUT R17, RZ, R4, RZ, 0x33, !PT ;  /* 0x00000004ff117212 */ /* 0x004fca00078e33ff */
[----:B------:R0:W-:Y:S04]  /*03f0*/  STG.E desc[UR4][R6.64], R17 ;  /* 0x0000001106007986 */ /* 0x0001e8000c101904 */
[----:B------:R-:W2:Y:S01]  /*0400*/  LDG.E R4, desc[UR4][R8.64] ;  /* 0x0000000408047981 */ /* 0x000ea2000c1e1900 */
[----:B------:R-:W-:Y:S01]  /*0410*/  IMAD.WIDE R10, R0, 0x4, R8 ;  /* 0x00000004000a7825 */ /* 0x000fe200078e0208 */
[----:B--2---:R-:W-:-:S05]  /*0420*/  LOP3.LUT R19, RZ, R4, RZ, 0x33, !PT ;  /* 0x00000004ff137212 */ /* 0x004fca00078e33ff */
[----:B------:R0:W-:Y:S04]  /*0430*/  STG.E desc[UR4][R8.64], R19 ;  /* 0x0000001308007986 */ /* 0x0001e8000c101904 */
[----:B------:R-:W2:Y:S01]  /*0440*/  LDG.E R4, desc[UR4][R10.64] ;  /* 0x000000040a047981 */ /* 0x000ea2000c1e1900 */
[----:B------:R-:W-:-:S05]  /*0450*/  IMAD R5, R0, 0x4, R5 ;  /* 0x0000000400057824 */ /* 0x000fca00078e0205 */
[----:B------:R-:W-:Y:S02]  /*0460*/  ISETP.GE.AND P0, PT, R5, UR6, PT ;  /* 0x0000000605007c0c */ /* 0x000fe4000bf06270 */
[----:B--2---:R-:W-:-:S05]  /*0470*/  LOP3.LUT R21, RZ, R4, RZ, 0x33, !PT ;  /* 0x00000004ff157212 */ /* 0x004fca00078e33ff */
[----:B------:R0:W-:Y:S06]  /*0480*/  STG.E desc[UR4][R10.64], R21 ;  /* 0x000000150a007986 */ /* 0x0001ec000c101904 */
[----:B------:R-:W-:Y:S05]  /*0490*/  @!P0 BRA `(.L_x_3) ;  /* 0xfffffffc00b48947 */ /* 0x000fea000383ffff */
[----:B------:R-:W-:Y:S05]  /*04a0*/  EXIT ;  /* 0x000000000000794d */ /* 0x000fea0003800000 */
.L_x_4:
[----:B------:R-:W-:-:S00]  /*04b0*/  BRA `(.L_x_4) ;  /* 0xfffffffc00fc7947 */ /* 0x000fc0000383ffff */
[----:B------:R-:W-:-:S00]  /*04c0*/  NOP ;  /* 0x0000000000007918 */ /* 0x000fc00000000000 */
        /* <DEDUP_REMOVED lines=11> */
.L_x_10:


//--------------------- .text._Z6kernelPii        --------------------------
	.section	.text._Z6kernelPii,"ax",@progbits
	.align	128
        .global         _Z6kernelPii
        .type           _Z6kernelPii,@function
        .size           _Z6kernelPii,(.L_x_11 - _Z6kernelPii)
        .other          _Z6kernelPii,@"STO_CUDA_ENTRY STV_DEFAULT"
_Z6kernelPii:
.text._Z6kernelPii:
[----:B------:R-:W-:Y:S01]  /*0000*/  LDC R1, c[0x0][0x37c] ;  /* 0x0000df00ff017b82 */ /* 0x000fe20000000800 */
[----:B------:R-:W0:Y:S07]  /*0010*/  S2R R5, SR_TID.X ;  /* 0x0000000000057919 */ /* 0x000e2e0000002100 */
[----:B------:R-:W0:Y:S01]  /*0020*/  S2UR UR5, SR_CTAID.X ;  /* 0x00000000000579c3 */ /* 0x000e220000002500 */
[----:B------:R-:W1:Y:S07]  /*0030*/  LDCU UR8, c[0x0][0x388] ;  /* 0x00007100ff0877ac */ /* 0x000e6e0008000800 */
[----:B------:R-:W0:Y:S01]  /*0040*/  LDC R0, c[0x0][0x360] ;  /* 0x0000d800ff007b82 */ /* 0x000e220000000800 */
[----:B------:R-:W2:Y:S01]  /*0050*/  LDCU UR6, c[0x0][0x370] ;  /* 0x00006e00ff0677ac */ /* 0x000ea20008000800 */
[----:B-1----:R-:W-:-:S04]  /*0060*/  ULEA.HI UR4, UR8, UR8, URZ, 0x1 ;  /* 0x0000000808047291 */ /* 0x002fc8000f8f08ff */
[----:B------:R-:W-:Y:S01]  /*0070*/  USHF.R.S32.HI UR4, URZ, 0x1, UR4 ;  /* 0x00000001ff047899 */ /* 0x000fe20008011404 */
[C---:B0-----:R-:W-:Y:S02]  /*0080*/  IMAD R5, R0.reuse, UR5, R5 ;  /* 0x0000000500057c24 */ /* 0x041fe4000f8e0205 */
[----:B--2---:R-:W-:-:S03]  /*0090*/  IMAD R0, R0, UR6, RZ ;  /* 0x0000000600007c24 */ /* 0x004fc6000f8e02ff */
[----:B------:R-:W-:-:S13]  /*00a0*/  ISETP.GE.AND P0, PT, R5, UR4, PT ;  /* 0x0000000405007c0c */ /* 0x000fda000bf06270 */
[----:B------:R-:W-:Y:S05]  /*00b0*/  @P0 EXIT ;  /* 0x000000000000094d */ /* 0x000fea0003800000 */
[----:B------:R-:W0:Y:S01]  /*00c0*/  I2F.U32.RP R8, R0 ;  /* 0x0000000000087306 */ /* 0x000e220000209000 */
[C---:B------:R-:W-:Y:S01]  /*00d0*/  IADD3 R4, PT, PT, R0.reuse, R5, RZ ;  /* 0x0000000500047210 */ /* 0x040fe20007ffe0ff */
[----:B------:R-:W-:Y:S01]  /*00e0*/  IMAD.MOV R9, RZ, RZ, -R0 ;  /* 0x000000ffff097224 */ /* 0x000fe200078e0a00 */
[----:B------:R-:W-:Y:S01]  /*00f0*/  ISETP.NE.U32.AND P2, PT, R0, RZ, PT ;  /* 0x000000ff0000720c */ /* 0x000fe20003f45070 */
[----:B------:R-:W1:Y:S01]  /*0100*/  LDCU.64 UR6, c[0x0][0x358] ;  /* 0x00006b00ff0677ac */ /* 0x000e620008000a00 */
[C---:B------:R-:W-:Y:S01]  /*0110*/  ISETP.GE.AND P0, PT, R4.reuse, UR4, PT ;  /* 0x0000000404007c0c */ /* 0x040fe2000bf06270 */
[----:B------:R-:W-:Y:S01]  /*0120*/  BSSY.RECONVERGENT B0, `(.L_x_5) ;  /* 0x000002a000007945 */ /* 0x000fe20003800200 */
[----:B------:R-:W-:Y:S02]  /*0130*/  VIMNMX R7, PT, PT, R4, UR4, !PT ;  /* 0x0000000404077c48 */ /* 0x000fe4000ffe0100 */
[----:B------:R-:W-:-:S04]  /*0140*/  SEL R6, RZ, 0x1, P0 ;  /* 0x00000001ff067807 */ /* 0x000fc80000000000 */
[----:B------:R-:W-:Y:S01]  /*0150*/  IADD3 R7, PT, PT, R7, -R4, -R6 ;  /* 0x8000000407077210 */ /* 0x000fe20007ffe806 */
[----:B0-----:R-:W0:Y:S02]  /*0160*/  MUFU.RCP R8, R8 ;  /* 0x0000000800087308 */ /* 0x001e240000001000 */
[----:B0-----:R-:W-:-:S06]  /*0170*/  VIADD R2, R8, 0xffffffe ;  /* 0x0ffffffe08027836 */ /* 0x001fcc0000000000 */
[----:B------:R0:W2:Y:S02]  /*0180*/  F2I.FTZ.U32.TRUNC.NTZ R3, R2 ;  /* 0x0000000200037305 */ /* 0x0000a4000021f000 */
[----:B0-----:R-:W-:Y:S02]  /*0190*/  IMAD.MOV.U32 R2, RZ, RZ, RZ ;  /* 0x000000ffff027224 */ /* 0x001fe400078e00ff */
[----:B--2---:R-:W-:-:S04]  /*01a0*/  IMAD R9, R9, R3, RZ ;  /* 0x0000000309097224 */ /* 0x004fc800078e02ff */
[----:B------:R-:W-:-:S06]  /*01b0*/  IMAD.HI.U32 R8, R3, R9, R2 ;  /* 0x0000000903087227 */ /* 0x000fcc00078e0002 */
[----:B------:R-:W-:-:S05]  /*01c0*/  IMAD.HI.U32 R9, R8, R7, RZ ;  /* 0x0000000708097227 */ /* 0x000fca00078e00ff */
[----:B------:R-:W-:-:S05]  /*01d0*/  IADD3 R2, PT, PT, -R9, RZ, RZ ;  /* 0x000000ff09027210 */ /* 0x000fca0007ffe1ff */
[----:B------:R-:W-:Y:S02]  /*01e0*/  IMAD R7, R0, R2, R7 ;  /* 0x0000000200077224 */ /* 0x000fe400078e0207 */
[----:B------:R-:W0:Y:S03]  /*01f0*/  LDC.64 R2, c[0x0][0x380] ;  /* 0x0000e000ff027b82 */ /* 0x000e260000000a00 */
[----:B------:R-:W-:-:S13]  /*0200*/  ISETP.GE.U32.AND P0, PT, R7, R0, PT ;  /* 0x000000000700720c */ /* 0x000fda0003f06070 */
[----:B------:R-:W-:Y:S01]  /*0210*/  @P0 IMAD.IADD R7, R7, 0x1, -R0 ;  /* 0x0000000107070824 */ /* 0x000fe200078e0a00 */
[----:B------:R-:W-:-:S04]  /*0220*/  @P0 IADD3 R9, PT, PT, R9, 0x1, RZ ;  /* 0x0000000109090810 */ /* 0x000fc80007ffe0ff */
[----:B------:R-:W-:-:S13]  /*0230*/  ISETP.GE.U32.AND P1, PT, R7, R0, PT ;  /* 0x000000000700720c */ /* 0x000fda0003f26070 */
[----:B------:R-:W-:Y:S01]  /*0240*/  @P1 VIADD R9, R9, 0x1 ;  /* 0x0000000109091836 */ /* 0x000fe20000000000 */
[----:B------:R-:W-:-:S04]  /*0250*/  @!P2 LOP3.LUT R9, RZ, R0, RZ, 0x33, !PT ;  /* 0x00000000ff09a212 */ /* 0x000fc800078e33ff */
[----:B------:R-:W-:-:S04]  /*0260*/  IADD3 R6, PT, PT, R6, R9, RZ ;  /* 0x0000000906067210 */ /* 0x000fc80007ffe0ff */
[C---:B------:R-:W-:Y:S02]  /*0270*/  LOP3.LUT R4, R6.reuse, 0x3, RZ, 0xc0, !PT ;  /* 0x0000000306047812 */ /* 0x040fe400078ec0ff */
[----:B------:R-:W-:Y:S02]  /*0280*/  ISETP.GE.U32.AND P1, PT, R6, 0x3, PT ;  /* 0x000000030600780c */ /* 0x000fe40003f26070 */
[----:B------:R-:W-:-:S13]  /*0290*/  ISETP.NE.AND P0, PT, R4, 0x3, PT ;  /* 0x000000030400780c */ /* 0x000fda0003f05270 */
[----:B01----:R-:W-:Y:S05]  /*02a0*/  @!P0 BRA `(.L_x_6) ;  /* 0x0000000000448947 */ /* 0x003fea0003800000 */
[----:B------:R-:W0:Y:S01]  /*02b0*/  LDC.64 R10, c[0x0][0x380] ;  /* 0x0000e000ff0a7b82 */ /* 0x000e220000000a00 */
[----:B------:R-:W-:Y:S01]  /*02c0*/  VIADD R6, R6, 0x1 ;  /* 0x0000000106067836 */ /* 0x000fe20000000000 */
[----:B------:R-:W-:-:S04]  /*02d0*/  LOP3.LUT R4, RZ, R5, RZ, 0x33, !PT ;  /* 0x00000005ff047212 */ /* 0x000fc800078e33ff */
[----:B------:R-:W-:Y:S02]  /*02e0*/  LOP3.LUT R6, R6, 0x3, RZ, 0xc0, !PT ;  /* 0x0000000306067812 */ /* 0x000fe400078ec0ff */
[----:B------:R-:W-:-:S03]  /*02f0*/  IADD3 R13, PT, PT, R4, UR8, RZ ;  /* 0x00000008040d7c10 */ /* 0x000fc6000fffe0ff */
[----:B------:R-:W-:-:S07]  /*0300*/  IMAD.MOV R4, RZ, RZ, -R6 ;  /* 0x000000ffff047224 */ /* 0x000fce00078e0a06 */
.L_x_7:
[----:B01----:R-:W-:-:S04]  /*0310*/  IMAD.WIDE R6, R13, 0x4, R10 ;  /* 0x000000040d067825 */ /* 0x003fc800078e020a */
[----:B------:R-:W-:Y:S01]  /*0320*/  IMAD.WIDE R8, R5, 0x4, R10 ;  /* 0x0000000405087825 */ /* 0x000fe200078e020a */
[----:B------:R-:W2:Y:S04]  /*0330*/  LDG.E R17, desc[UR6][R6.64] ;  /* 0x0000000606117981 */ /* 0x000ea8000c1e1900 */
[----:B------:R-:W3:Y:S01]  /*0340*/  LDG.E R15, desc[UR6][R8.64] ;  /* 0x00000006080f7981 */ /* 0x000ee2000c1e1900 */
[----:B------:R-:W-:Y:S01]  /*0350*/  IADD3 R4, PT, PT, R4, 0x1, RZ ;  /* 0x0000000104047810 */ /* 0x000fe20007ffe0ff */
[C---:B------:R-:W-:Y:S01]  /*0360*/  IMAD.IADD R5, R0.reuse, 0x1, R5 ;  /* 0x0000000100057824 */ /* 0x040fe200078e0205 */
[----:B------:R-:W-:Y:S02]  /*0370*/  IADD3 R13, PT, PT, -R0, R13, RZ ;  /* 0x0000000d000d7210 */ /* 0x000fe40007ffe1ff */
[----:B------:R-:W-:Y:S01]  /*0380*/  ISETP.NE.AND P0, PT, R4, RZ, PT ;  /* 0x000000ff0400720c */ /* 0x000fe20003f05270 */
[----:B--2---:R1:W-:Y:S04]  /*0390*/  STG.E desc[UR6][R8.64], R17 ;  /* 0x0000001108007986 */ /* 0x0043e8000c101906 */
[----:B---3--:R1:W-:Y:S08]  /*03a0*/  STG.E desc[UR6][R6.64], R15 ;  /* 0x0000000f06007986 */ /* 0x0083f0000c101906 */
[----:B------:R-:W-:Y:S05]  /*03b0*/  @P0 BRA `(.L_x_7) ;  /* 0xfffffffc00d40947 */ /* 0x000fea000383ffff */
.L_x_6:
[----:B------:R-:W-:Y:S05]  /*03c0*/  BSYNC.RECONVERGENT B0 ;  /* 0x0000000000007941 */ /* 0x000fea0003800200 */
.L_x_5:
[----:B------:R-:W-:Y:S05]  /*03d0*/  @!P1 EXIT ;  /* 0x000000000000994d */ /* 0x000fea0003800000 */
.L_x_8:
[----:B------:R-:W-:Y:S01]  /*03e0*/  LOP3.LUT R4, RZ, R5, RZ, 0x33, !PT ;  /* 0x00000005ff047212 */ /* 0x000fe200078e33ff */
[----:B01----:R-:W-:-:S04]  /*03f0*/  IMAD.WIDE R14, R5, 0x4, R2 ;  /* 0x00000004050e7825 */ /* 0x003fc800078e0202 */
[----:B------:R-:W-:Y:S01]  /*0400*/  VIADD R13, R4, UR8 ;  /* 0x00000008040d7c36 */ /* 0x000fe20008000000 */
[----:B------:R-:W2:Y:S03]  /*0410*/  LDG.E R17, desc[UR6][R14.64] ;  /* 0x000000060e117981 */ /* 0x000ea6000c1e1900 */
[----:B------:R-:W-:-:S05]  /*0420*/  IMAD.WIDE R12, R13, 0x4, R2 ;  /* 0x000000040d0c7825 */ /* 0x000fca00078e0202 */
[----:B------:R-:W3:Y:S01]  /*0430*/  LDG.E R19, desc[UR6][R12.64] ;  /* 0x000000060c137981 */ /* 0x000ee2000c1e1900 */
[----:B------:R-:W-:-:S04]  /*0440*/  IADD3 R25, PT, PT, R0, R5, RZ ;  /* 0x0000000500197210 */ /* 0x000fc80007ffe0ff */
[----:B------:R-:W-:-:S05]  /*0450*/  LOP3.LUT R4, RZ, R25, RZ, 0x33, !PT ;  /* 0x00000019ff047212 */ /* 0x000fca00078e33ff */
[----:B------:R-:W-:Y:S02]  /*0460*/  VIADD R7, R4, UR8 ;  /* 0x0000000804077c36 */ /* 0x000fe40008000000 */
[----:B------:R-:W-:-:S04]  /*0470*/  IMAD.WIDE R4, R0, 0x4, R14 ;  /* 0x0000000400047825 */ /* 0x000fc800078e020e */
[----:B------:R-:W-:Y:S01]  /*0480*/  IMAD.WIDE R6, R7, 0x4, R2 ;  /* 0x0000000407067825 */ /* 0x000fe200078e0202 */
[----:B---3--:R0:W-:Y:S04]  /*0490*/  STG.E desc[UR6][R14.64], R19 ;  /* 0x000000130e007986 */ /* 0x0081e8000c101906 */
[----:B--2---:R1:W-:Y:S04]  /*04a0*/  STG.E desc[UR6][R12.64], R17 ;  /* 0x000000110c007986 */ /* 0x0043e8000c101906 */
[----:B------:R-:W2:Y:S04]  /*04b0*/  LDG.E R23, desc[UR6][R6.64] ;  /* 0x0000000606177981 */ /* 0x000ea8000c1e1900 */
[----:B------:R-:W3:Y:S01]  /*04c0*/  LDG.E R21, desc[UR6][R4.64] ;  /* 0x0000000604157981 */ /* 0x000ee2000c1e1900 */
[----:B------:R-:W-:-:S04]  /*04d0*/  IADD3 R25, PT, PT, R0, R25, RZ ;  /* 0x0000001900197210 */ /* 0x000fc80007ffe0ff */
[----:B------:R-:W-:-:S05]  /*04e0*/  LOP3.LUT R8, RZ, R25, RZ, 0x33, !PT ;  /* 0x00000019ff087212 */ /* 0x000fca00078e33ff */
[----:B------:R-:W-:Y:S02]  /*04f0*/  VIADD R11, R8, UR8 ;  /* 0x00000008080b7c36 */ /* 0x000fe40008000000 */
[----:B------:R-:W-:-:S04]  /*0500*/  IMAD.WIDE R8, R0, 0x4, R4 ;  /* 0x0000000400087825 */ /* 0x000fc800078e0204 */
[----:B------:R-:W-:Y:S01]  /*0510*/  IMAD.WIDE R10, R11, 0x4, R2 ;  /* 0x000000040b0a7825 */ /* 0x000fe200078e0202 */
[----:B--2---:R2:W-:Y:S04]  /*0520*/  STG.E desc[UR6][R4.64], R23 ;  /* 0x0000001704007986 */ /* 0x0045e8000c101906 */
[----:B---3--:R3:W-:Y:S04]  /*0530*/  STG.E desc[UR6][R6.64], R21 ;  /* 0x0000001506007986 */ /* 0x0087e8000c101906 */
[----:B0-----:R-:W4:Y:S04]  /*0540*/  LDG.E R19, desc[UR6][R10.64] ;  /* 0x000000060a137981 */ /* 0x001f28000c1e1900 */
[----:B-1----:R-:W5:Y:S01]  /*0550*/  LDG.E R17, desc[UR6][R8.64] ;  /* 0x0000000608117981 */ /* 0x002f62000c1e1900 */
[----:B------:R-:W-:-:S04]  /*0560*/  IADD3 R25, PT, PT, R0, R25, RZ ;  /* 0x0000001900197210 */ /* 0x000fc80007ffe0ff */
[----:B------:R-:W-:-:S05]  /*0570*/  LOP3.LUT R12, RZ, R25, RZ, 0x33, !PT ;  /* 0x00000019ff0c7212 */ /* 0x000fca00078e33ff */
[----:B------:R-:W-:Y:S02]  /*0580*/  VIADD R15, R12, UR8 ;  /* 0x000000080c0f7c36 */ /* 0x000fe40008000000 */
[----:B------:R-:W-:-:S04]  /*0590*/  IMAD.WIDE R12, R0, 0x4, R8 ;  /* 0x00000004000c7825 */ /* 0x000fc800078e0208 */
[----:B------:R-:W-:Y:S01]  /*05a0*/  IMAD.WIDE R14, R15, 0x4, R2 ;  /* 0x000000040f0e7825 */ /* 0x000fe200078e0202 */
[----:B----4-:R0:W-:Y:S04]  /*05b0*/  STG.E desc[UR6][R8.64], R19 ;  /* 0x0000001308007986 */ /* 0x0101e8000c101906 */
[----:B-----5:R0:W-:Y:S04]  /*05c0*/  STG.E desc[UR6][R10.64], R17 ;  /* 0x000000110a007986 */ /* 0x0201e8000c101906 */
[----:B--2---:R-:W2:Y:S04]  /*05d0*/  LDG.E R23, desc[UR6][R14.64] ;  /* 0x000000060e177981 */ /* 0x004ea8000c1e1900 */
[----:B---3--:R-:W3:Y:S01]  /*05e0*/  LDG.E R7, desc[UR6][R12.64] ;  /* 0x000000060c077981 */ /* 0x008ee2000c1e1900 */
[----:B------:R-:W-:-:S04]  /*05f0*/  IADD3 R5, PT, PT, R0, R25, RZ ;  /* 0x0000001900057210 */ /* 0x000fc80007ffe0ff */
[----:B------:R-:W-:Y:S01]  /*0600*/  ISETP.GE.AND P0, PT, R5, UR4, PT ;  /* 0x0000000405007c0c */ /* 0x000fe2000bf06270 */
[----:B--2---:R0:W-:Y:S04]  /*0610*/  STG.E desc[UR6][R12.64], R23 ;  /* 0x000000170c007986 */ /* 0x0041e8000c101906 */
[----:B---3--:R0:W-:Y:S08]  /*0620*/  STG.E desc[UR6][R14.64], R7 ;  /* 0x000000070e007986 */ /* 0x0081f0000c101906 */
[----:B------:R-:W-:Y:S05]  /*0630*/  @!P0 BRA `(.L_x_8) ;  /* 0xfffffffc00688947 */ /* 0x000fea000383ffff */
[----:B------:R-:W-:Y:S05]  /*0640*/  EXIT ;  /* 0x000000000000794d */ /* 0x000fea0003800000 */
.L_x_9:
        /* <DEDUP_REMOVED lines=11> */
.L_x_11:


//--------------------- .nv.shared.reserved.0     --------------------------
	.section	.nv.shared.reserved.0,"aw",@nobits
	.weak		__nv_reservedSMEM_offset_0_alias
	.size		__nv_reservedSMEM_offset_0_alias, 0, 64
	.other		__nv_reservedSMEM_offset_0_alias,@"STO_CUDA_RESERVED_SHARED STV_DEFAULT"
__nv_reservedSMEM_offset_0_alias:
	.zero		0
	.zero		64


//--------------------- .nv.constant0._Z9kernelBytPii --------------------------
	.section	.nv.constant0._Z9kernelBytPii,"a",@progbits
	.sectionflags	@""
	.align	4
.nv.constant0._Z9kernelBytPii:
	.zero		908


//--------------------- .nv.constant0._Z6kernelPii --------------------------
	.section	.nv.constant0._Z6kernelPii,"a",@progbits
	.sectionflags	@""
	.align	4
.nv.constant0._Z6kernelPii:
	.zero		908


//--------------------- SYMBOLS --------------------------

	.type		.nv.reservedSmem.offset0,@object
	.size		.nv.reservedSmem.offset0,0x4
